//
// Generated by NVIDIA NVVM Compiler
//
// Compiler Build ID: CL-36424714
// Cuda compilation tools, release 13.0, V13.0.88
// Based on NVVM 20.0.0
//

.version 9.0
.target sm_100
.address_size 64

	// .globl	_Z12reduceVectorPiS_
// _ZZ12reduceVectorPiS_E8sh_input has been demoted

.visible .entry _Z12reduceVectorPiS_(
	.param .u64 .ptr .align 1 _Z12reduceVectorPiS__param_0,
	.param .u64 .ptr .align 1 _Z12reduceVectorPiS__param_1
)
{
	.reg .pred 	%p<5>;
	.reg .b32 	%r<17>;
	.reg .b64 	%rd<9>;
	// demoted variable
	.shared .align 4 .b8 _ZZ12reduceVectorPiS_E8sh_input[2048];
	ld.param.u64 	%rd2, [_Z12reduceVectorPiS__param_0];
	ld.param.u64 	%rd3, [_Z12reduceVectorPiS__param_1];
	mov.u32 	%r6, %tid.x;
	mov.u32 	%r7, %ctaid.x;
	mov.u32 	%r16, %ntid.x;
	mad.lo.s32 	%r2, %r7, %r16, %r6;
	setp.ge.s32 	%p1, %r2, %r16;
	shl.b32 	%r8, %r2, 2;
	mov.u32 	%r9, _ZZ12reduceVectorPiS_E8sh_input;
	add.s32 	%r3, %r9, %r8;
	@%p1 bra 	$L__BB0_2;
	cvta.to.global.u64 	%rd4, %rd2;
	mul.wide.s32 	%rd5, %r2, 4;
	add.s64 	%rd6, %rd4, %rd5;
	ld.global.u32 	%r10, [%rd6];
	st.shared.u32 	[%r3], %r10;
$L__BB0_2:
	bar.sync 	0;
	setp.lt.u32 	%p2, %r16, 2;
	@%p2 bra 	$L__BB0_7;
	cvta.to.global.u64 	%rd7, %rd3;
	mul.wide.s32 	%rd8, %r2, 4;
	add.s64 	%rd1, %rd7, %rd8;
$L__BB0_4:
	shr.u32 	%r5, %r16, 1;
	setp.ge.s32 	%p3, %r2, %r5;
	@%p3 bra 	$L__BB0_6;
	ld.shared.u32 	%r11, [%r3];
	shl.b32 	%r12, %r5, 2;
	add.s32 	%r13, %r3, %r12;
	ld.shared.u32 	%r14, [%r13];
	add.s32 	%r15, %r14, %r11;
	st.shared.u32 	[%r3], %r15;
	st.global.u32 	[%rd1], %r15;
$L__BB0_6:
	bar.sync 	0;
	setp.gt.u32 	%p4, %r16, 3;
	mov.u32 	%r16, %r5;
	@%p4 bra 	$L__BB0_4;
$L__BB0_7:
	ret;

}


// ===== COMPILED SASS (sm_100) =====

	.target	sm_100

	.elftype	@"ET_EXEC"


//--------------------- .note.nv.tkinfo           --------------------------
	.section	.note.nv.tkinfo,"",@"SHT_NOTE"
	.sectionflags	@"SHF_NOTE_NV_TKINFO"
	.tkinfo
        /*0018*/ 	.word	0x00000002
        /*0030*/ 	.string	""
        /*0030*/ 	.string	"ptxas"
        /*0030*/ 	.string	"Cuda compilation tools, release 13.0, V13.0.88"
        /*0030*/ 	.string	"Build cuda_13.0.r13.0/compiler.36424714_0"
        /*0030*/ 	.string	"-arch sm_100 -m 64 "



//--------------------- .note.nv.cuinfo           --------------------------
	.section	.note.nv.cuinfo,"",@"SHT_NOTE"
	.sectionflags	@"SHF_NOTE_NV_CUINFO"
        /*0018*/ 	.short	0x0002
        /*001a*/ 	.short	0x0064
        /*001c*/ 	.short	0x0082
	.zero		2


//--------------------- .nv.info                  --------------------------
	.section	.nv.info,"",@"SHT_CUDA_INFO"
	.align	4


	//----- nvinfo : EIATTR_REGCOUNT
	.align		4
        /*0000*/ 	.byte	0x04, 0x2f
        /*0002*/ 	.short	(.L_1 - .L_0)
	.align		4
.L_0:
        /*0004*/ 	.word	index@(_Z12reduceVectorPiS_)
        /*0008*/ 	.word	0x0000000c


	//----- nvinfo : EIATTR_FRAME_SIZE
	.align		4
.L_1:
        /*000c*/ 	.byte	0x04, 0x11
        /*000e*/ 	.short	(.L_3 - .L_2)
	.align		4
.L_2:
        /*0010*/ 	.word	index@(_Z12reduceVectorPiS_)
        /*0014*/ 	.word	0x00000000


	//----- nvinfo : EIATTR_MIN_STACK_SIZE
	.align		4
.L_3:
        /*0018*/ 	.byte	0x04, 0x12
        /*001a*/ 	.short	(.L_5 - .L_4)
	.align		4
.L_4:
        /*001c*/ 	.word	index@(_Z12reduceVectorPiS_)
        /*0020*/ 	.word	0x00000000
.L_5:


//--------------------- .nv.compat                --------------------------
	.section	.nv.compat,"",@"SHT_CUDA_COMPAT_INFO"
	.align	4
        /*0000*/ 	.byte	0x02, 0x09, 0x00, 0x00, 0x02, 0x02, 0x01, 0x00, 0x02, 0x05, 0x05, 0x00, 0x03, 0x07, 0x01, 0x01
        /*0010*/ 	.byte	0x02, 0x03, 0x00, 0x00, 0x02, 0x06, 0x01, 0x00, 0x04, 0x0b, 0x08, 0x00, 0x09, 0x00, 0x00, 0x00
        /*0020*/ 	.byte	0x00, 0x00, 0x00, 0x00


//--------------------- .nv.info._Z12reduceVectorPiS_ --------------------------
	.section	.nv.info._Z12reduceVectorPiS_,"",@"SHT_CUDA_INFO"
	.sectionflags	@""
	.align	4


	//----- nvinfo : EIATTR_CUDA_API_VERSION
	.align		4
        /*0000*/ 	.byte	0x04, 0x37
        /*0002*/ 	.short	(.L_7 - .L_6)
.L_6:
        /*0004*/ 	.word	0x00000082


	//----- nvinfo : EIATTR_KPARAM_INFO
	.align		4
.L_7:
        /*0008*/ 	.byte	0x04, 0x17
        /*000a*/ 	.short	(.L_9 - .L_8)
.L_8:
        /*000c*/ 	.word	0x00000000
        /*0010*/ 	.short	0x0001
        /*0012*/ 	.short	0x0008
        /*0014*/ 	.byte	0x00, 0xf5, 0x21, 0x00


	//----- nvinfo : EIATTR_KPARAM_INFO
	.align		4
.L_9:
        /*0018*/ 	.byte	0x04, 0x17
        /*001a*/ 	.short	(.L_11 - .L_10)
.L_10:
        /*001c*/ 	.word	0x00000000
        /*0020*/ 	.short	0x0000
        /*0022*/ 	.short	0x0000
        /*0024*/ 	.byte	0x00, 0xf5, 0x21, 0x00


	//----- nvinfo : EIATTR_SPARSE_MMA_MASK
	.align		4
.L_11:
        /*0028*/ 	.byte	0x03, 0x50
        /*002a*/ 	.short	0x0000


	//----- nvinfo : EIATTR_MAXREG_COUNT
	.align		4
        /*002c*/ 	.byte	0x03, 0x1b
        /*002e*/ 	.short	0x00ff


	//----- nvinfo : EIATTR_NUM_BARRIERS
	.align		4
        /*0030*/ 	.byte	0x02, 0x4c
        /*0032*/ 	.byte	0x01
	.zero		1


	//----- nvinfo : EIATTR_MERCURY_ISA_VERSION
	.align		4
        /*0034*/ 	.byte	0x03, 0x5f
        /*0036*/ 	.short	0x0101


	//----- nvinfo : EIATTR_VRC_CTA_INIT_COUNT
	.align		4
        /*0038*/ 	.byte	0x02, 0x4a
	.zero		1
	.zero		1


	//----- nvinfo : EIATTR_EXIT_INSTR_OFFSETS
	.align		4
        /*003c*/ 	.byte	0x04, 0x1c
        /*003e*/ 	.short	(.L_13 - .L_12)


	//   ....[0]....
.L_12:
        /*0040*/ 	.word	0x00000110


	//   ....[1]....
        /*0044*/ 	.word	0x00000200


	//----- nvinfo : EIATTR_CBANK_PARAM_SIZE
	.align		4
.L_13:
        /*0048*/ 	.byte	0x03, 0x19
        /*004a*/ 	.short	0x0010


	//----- nvinfo : EIATTR_PARAM_CBANK
	.align		4
        /*004c*/ 	.byte	0x04, 0x0a
        /*004e*/ 	.short	(.L_15 - .L_14)
	.align		4
.L_14:
        /*0050*/ 	.word	index@(.nv.constant0._Z12reduceVectorPiS_)
        /*0054*/ 	.short	0x0380
        /*0056*/ 	.short	0x0010


	//----- nvinfo : EIATTR_SW_WAR
	.align		4
.L_15:
        /*0058*/ 	.byte	0x04, 0x36
        /*005a*/ 	.short	(.L_17 - .L_16)
.L_16:
        /*005c*/ 	.word	0x00000008
.L_17:


//--------------------- .nv.callgraph             --------------------------
	.section	.nv.callgraph,"",@"SHT_CUDA_CALLGRAPH"
	.align	4
	.sectionentsize	8
	.align		4
        /*0000*/ 	.word	0x00000000
	.align		4
        /*0004*/ 	.word	0xffffffff
	.align		4
        /*0008*/ 	.word	0x00000000
	.align		4
        /*000c*/ 	.word	0xfffffffe
	.align		4
        /*0010*/ 	.word	0x00000000
	.align		4
        /*0014*/ 	.word	0xfffffffd
	.align		4
        /*0018*/ 	.word	0x00000000
	.align		4
        /*001c*/ 	.word	0xfffffffc


//--------------------- .text._Z12reduceVectorPiS_ --------------------------
	.section	.text._Z12reduceVectorPiS_,"ax",@progbits
	.align	128
        .global         _Z12reduceVectorPiS_
        .type           _Z12reduceVectorPiS_,@function
        .size           _Z12reduceVectorPiS_,(.L_x_2 - _Z12reduceVectorPiS_)
        .other          _Z12reduceVectorPiS_,@"STO_CUDA_ENTRY STV_DEFAULT"
_Z12reduceVectorPiS_:
.text._Z12reduceVectorPiS_:
[----:B------:R-:W-:Y:S01]  /*0000*/  LDC R1, c[0x0][0x37c] ;  /* 0x0000df00ff017b82 */ /* 0x000fe20000000800 */
[----:B------:R-:W0:Y:S07]  /*0010*/  S2R R5, SR_TID.X ;  /* 0x0000000000057919 */ /* 0x000e2e0000002100 */
[----:B------:R-:W0:Y:S01]  /*0020*/  S2UR UR4, SR_CTAID.X ;  /* 0x00000000000479c3 */ /* 0x000e220000002500 */
[----:B------:R-:W1:Y:S07]  /*0030*/  LDCU.64 UR6, c[0x0][0x358] ;  /* 0x00006b00ff0677ac */ /* 0x000e6e0008000a00 */
[----:B------:R-:W0:Y:S02]  /*0040*/  LDC R4, c[0x0][0x360] ;  /* 0x0000d800ff047b82 */ /* 0x000e240000000800 */
[----:B0-----:R-:W-:-:S05]  /*0050*/  IMAD R5, R4, UR4, R5 ;  /* 0x0000000404057c24 */ /* 0x001fca000f8e0205 */
[----:B------:R-:W-:-:S13]  /*0060*/  ISETP.GE.AND P0, PT, R5, R4, PT ;  /* 0x000000040500720c */ /* 0x000fda0003f06270 */
[----:B------:R-:W0:Y:S02]  /*0070*/  @!P0 LDC.64 R2, c[0x0][0x380] ;  /* 0x0000e000ff028b82 */ /* 0x000e240000000a00 */
[----:B0-----:R-:W-:-:S06]  /*0080*/  @!P0 IMAD.WIDE R2, R5, 0x4, R2 ;  /* 0x0000000405028825 */ /* 0x001fcc00078e0202 */
[----:B-1----:R-:W2:Y:S01]  /*0090*/  @!P0 LDG.E R3, desc[UR6][R2.64] ;  /* 0x0000000602038981 */ /* 0x002ea2000c1e1900 */
[----:B------:R-:W0:Y:S01]  /*00a0*/  S2UR UR5, SR_CgaCtaId ;  /* 0x00000000000579c3 */ /* 0x000e220000008800 */
[----:B------:R-:W-:Y:S01]  /*00b0*/  UMOV UR4, 0x400 ;  /* 0x0000040000047882 */ /* 0x000fe20000000000 */
[----:B------:R-:W-:Y:S01]  /*00c0*/  ISETP.GE.U32.AND P1, PT, R4, 0x2, PT ;  /* 0x000000020400780c */ /* 0x000fe20003f26070 */
[----:B0-----:R-:W-:-:S06]  /*00d0*/  ULEA UR4, UR5, UR4, 0x18 ;  /* 0x0000000405047291 */ /* 0x001fcc000f8ec0ff */
[----:B------:R-:W-:-:S05]  /*00e0*/  LEA R0, R5, UR4, 0x2 ;  /* 0x0000000405007c11 */ /* 0x000fca000f8e10ff */
[----:B--2---:R0:W-:Y:S01]  /*00f0*/  @!P0 STS [R0], R3 ;  /* 0x0000000300008388 */ /* 0x0041e20000000800 */
[----:B------:R-:W-:Y:S06]  /*0100*/  BAR.SYNC.DEFER_BLOCKING 0x0 ;  /* 0x0000000000007b1d */ /* 0x000fec0000010000 */
[----:B------:R-:W-:Y:S05]  /*0110*/  @!P1 EXIT ;  /* 0x000000000000994d */ /* 0x000fea0003800000 */
[----:B0-----:R-:W0:Y:S02]  /*0120*/  LDC.64 R2, c[0x0][0x388] ;  /* 0x0000e200ff027b82 */ /* 0x001e240000000a00 */
[----:B0-----:R-:W-:-:S07]  /*0130*/  IMAD.WIDE R2, R5, 0x4, R2 ;  /* 0x0000000405027825 */ /* 0x001fce00078e0202 */
.L_x_0:
[----:B------:R-:W-:-:S04]  /*0140*/  SHF.R.U32.HI R8, RZ, 0x1, R4 ;  /* 0x00000001ff087819 */ /* 0x000fc80000011604 */
[----:B------:R-:W-:-:S13]  /*0150*/  ISETP.GE.AND P0, PT, R5, R8, PT ;  /* 0x000000080500720c */ /* 0x000fda0003f06270 */
[----:B------:R-:W-:Y:S01]  /*0160*/  @!P0 IMAD R7, R8, 0x4, R0 ;  /* 0x0000000408078824 */ /* 0x000fe200078e0200 */
[----:B------:R-:W-:Y:S05]  /*0170*/  @!P0 LDS R6, [R0] ;  /* 0x0000000000068984 */ /* 0x000fea0000000800 */
[----:B------:R-:W0:Y:S02]  /*0180*/  @!P0 LDS R7, [R7] ;  /* 0x0000000007078984 */ /* 0x000e240000000800 */
[----:B0-----:R-:W-:-:S05]  /*0190*/  @!P0 IMAD.IADD R9, R6, 0x1, R7 ;  /* 0x0000000106098824 */ /* 0x001fca00078e0207 */
[----:B------:R0:W-:Y:S04]  /*01a0*/  @!P0 STS [R0], R9 ;  /* 0x0000000900008388 */ /* 0x0001e80000000800 */
[----:B------:R0:W-:Y:S01]  /*01b0*/  @!P0 STG.E desc[UR6][R2.64], R9 ;  /* 0x0000000902008986 */ /* 0x0001e2000c101906 */
[----:B------:R-:W-:Y:S01]  /*01c0*/  BAR.SYNC.DEFER_BLOCKING 0x0 ;  /* 0x0000000000007b1d */ /* 0x000fe20000010000 */
[----:B------:R-:W-:Y:S01]  /*01d0*/  ISETP.GT.U32.AND P0, PT, R4, 0x3, PT ;  /* 0x000000030400780c */ /* 0x000fe20003f04070 */
[----:B------:R-:W-:-:S12]  /*01e0*/  IMAD.MOV.U32 R4, RZ, RZ, R8 ;  /* 0x000000ffff047224 */ /* 0x000fd800078e0008 */
[----:B0-----:R-:W-:Y:S05]  /*01f0*/  @P0 BRA `(.L_x_0) ;  /* 0xfffffffc00d00947 */ /* 0x001fea000383ffff */
[----:B------:R-:W-:Y:S05]  /*0200*/  EXIT ;  /* 0x000000000000794d */ /* 0x000fea0003800000 */
.L_x_1:
[----:B------:R-:W-:-:S00]  /*0210*/  BRA `(.L_x_1) ;  /* 0xfffffffc00fc7947 */ /* 0x000fc0000383ffff */
[----:B------:R-:W-:-:S00]  /*0220*/  NOP ;  /* 0x0000000000007918 */ /* 0x000fc00000000000 */
        /* <DEDUP_REMOVED lines=13> */
.L_x_2:


//--------------------- .nv.shared._Z12reduceVectorPiS_ --------------------------
	.section	.nv.shared._Z12reduceVectorPiS_,"aw",@nobits
	.sectionflags	@""
	.align	4
.nv.shared._Z12reduceVectorPiS_:
	.zero		3072


//--------------------- .nv.shared.reserved.0     --------------------------
	.section	.nv.shared.reserved.0,"aw",@nobits
	.weak		__nv_reservedSMEM_offset_0_alias
	.size		__nv_reservedSMEM_offset_0_alias, 0, 64
	.other		__nv_reservedSMEM_offset_0_alias,@"STO_CUDA_RESERVED_SHARED STV_DEFAULT"
__nv_reservedSMEM_offset_0_alias:
	.zero		0
	.zero		64


//--------------------- .nv.constant0._Z12reduceVectorPiS_ --------------------------
	.section	.nv.constant0._Z12reduceVectorPiS_,"a",@progbits
	.sectionflags	@""
	.align	4
.nv.constant0._Z12reduceVectorPiS_:
	.zero		912


//--------------------- SYMBOLS --------------------------

	.type		.nv.reservedSmem.offset0,@object
	.size		.nv.reservedSmem.offset0,0x4
	.type		.nv.reservedSmem.cap,@object
	.size		.nv.reservedSmem.cap,0x4
